	.headerflags	@"EF_CUDA_TEXMODE_UNIFIED EF_CUDA_64BIT_ADDRESS EF_CUDA_ACCELERATORS EF_CUDA_SM90 EF_CUDA_VIRTUAL_SM(EF_CUDA_SM90)"
	.elftype	@"ET_EXEC"


//--------------------- .nv.info                  --------------------------
	.section	.nv.info,"",@"SHT_CUDA_INFO"
	.align	4


	//----- nvinfo : EIATTR_REGCOUNT
	.align		4
        /*0000*/ 	.byte	0x04, 0x2f
        /*0002*/ 	.short	(.L_3 - .L_2)
	.align		4
.L_2:
        /*0004*/ 	.word	index@(triton_poi_fused__native_batch_norm_legit_no_training_clone_elu_5)
        /*0008*/ 	.word	0x00000020


	//----- nvinfo : EIATTR_MIN_STACK_SIZE
	.align		4
.L_3:
        /*000c*/ 	.byte	0x04, 0x12
        /*000e*/ 	.short	(.L_5 - .L_4)
	.align		4
.L_4:
        /*0010*/ 	.word	index@(triton_poi_fused__native_batch_norm_legit_no_training_clone_elu_5)
        /*0014*/ 	.word	0x00000000


	//----- nvinfo : EIATTR_FRAME_SIZE
	.align		4
.L_5:
        /*0018*/ 	.byte	0x04, 0x11
        /*001a*/ 	.short	(.L_7 - .L_6)
	.align		4
.L_6:
        /*001c*/ 	.word	index@(triton_poi_fused__native_batch_norm_legit_no_training_clone_elu_5)
        /*0020*/ 	.word	0x00000000


	//----- nvinfo : EIATTR_MIN_STACK_SIZE
	.align		4
.L_7:
        /*0024*/ 	.byte	0x04, 0x12
        /*0026*/ 	.short	(.L_9 - .L_8)
	.align		4
.L_8:
        /*0028*/ 	.word	index@(triton_poi_fused__native_batch_norm_legit_no_training_clone_elu_5)
        /*002c*/ 	.word	0x00000000
.L_9:


//--------------------- .nv.info.triton_poi_fused__native_batch_norm_legit_no_training_clone_elu_5 --------------------------
	.section	.nv.info.triton_poi_fused__native_batch_norm_legit_no_training_clone_elu_5,"",@"SHT_CUDA_INFO"
	.sectionflags	@""
	.align	4


	//----- nvinfo : EIATTR_CUDA_API_VERSION
	.align		4
        /*0000*/ 	.byte	0x04, 0x37
        /*0002*/ 	.short	(.L_11 - .L_10)
.L_10:
        /*0004*/ 	.word	0x0000007c


	//----- nvinfo : EIATTR_KPARAM_INFO
	.align		4
.L_11:
        /*0008*/ 	.byte	0x04, 0x17
        /*000a*/ 	.short	(.L_13 - .L_12)
.L_12:
        /*000c*/ 	.word	0x00000000
        /*0010*/ 	.short	0x0006
        /*0012*/ 	.short	0x0030
        /*0014*/ 	.byte	0x00, 0xf0, 0x11, 0x00


	//----- nvinfo : EIATTR_KPARAM_INFO
	.align		4
.L_13:
        /*0018*/ 	.byte	0x04, 0x17
        /*001a*/ 	.short	(.L_15 - .L_14)
.L_14:
        /*001c*/ 	.word	0x00000000
        /*0020*/ 	.short	0x0005
        /*0022*/ 	.short	0x0028
        /*0024*/ 	.byte	0x00, 0xf4, 0x21, 0x00


	//----- nvinfo : EIATTR_KPARAM_INFO
	.align		4
.L_15:
        /*0028*/ 	.byte	0x04, 0x17
        /*002a*/ 	.short	(.L_17 - .L_16)
.L_16:
        /*002c*/ 	.word	0x00000000
        /*0030*/ 	.short	0x0004
        /*0032*/ 	.short	0x0020
        /*0034*/ 	.byte	0x00, 0xf4, 0x21, 0x00


	//----- nvinfo : EIATTR_KPARAM_INFO
	.align		4
.L_17:
        /*0038*/ 	.byte	0x04, 0x17
        /*003a*/ 	.short	(.L_19 - .L_18)
.L_18:
        /*003c*/ 	.word	0x00000000
        /*0040*/ 	.short	0x0003
        /*0042*/ 	.short	0x0018
        /*0044*/ 	.byte	0x00, 0xf4, 0x21, 0x00


	//----- nvinfo : EIATTR_KPARAM_INFO
	.align		4
.L_19:
        /*0048*/ 	.byte	0x04, 0x17
        /*004a*/ 	.short	(.L_21 - .L_20)
.L_20:
        /*004c*/ 	.word	0x00000000
        /*0050*/ 	.short	0x0002
        /*0052*/ 	.short	0x0010
        /*0054*/ 	.byte	0x00, 0xf4, 0x21, 0x00


	//----- nvinfo : EIATTR_KPARAM_INFO
	.align		4
.L_21:
        /*0058*/ 	.byte	0x04, 0x17
        /*005a*/ 	.short	(.L_23 - .L_22)
.L_22:
        /*005c*/ 	.word	0x00000000
        /*0060*/ 	.short	0x0001
        /*0062*/ 	.short	0x0008
        /*0064*/ 	.byte	0x00, 0xf4, 0x21, 0x00


	//----- nvinfo : EIATTR_KPARAM_INFO
	.align		4
.L_23:
        /*0068*/ 	.byte	0x04, 0x17
        /*006a*/ 	.short	(.L_25 - .L_24)
.L_24:
        /*006c*/ 	.word	0x00000000
        /*0070*/ 	.short	0x0000
        /*0072*/ 	.short	0x0000
        /*0074*/ 	.byte	0x00, 0xf4, 0x21, 0x00


	//----- nvinfo : EIATTR_SPARSE_MMA_MASK
	.align		4
.L_25:
        /*0078*/ 	.byte	0x03, 0x50
        /*007a*/ 	.short	0x0000


	//----- nvinfo : EIATTR_MAXREG_COUNT
	.align		4
        /*007c*/ 	.byte	0x03, 0x1b
        /*007e*/ 	.short	0x00ff


	//----- nvinfo : EIATTR_EXIT_INSTR_OFFSETS
	.align		4
        /*0080*/ 	.byte	0x04, 0x1c
        /*0082*/ 	.short	(.L_27 - .L_26)


	//   ....[0]....
.L_26:
        /*0084*/ 	.word	0x00001490


	//----- nvinfo : EIATTR_REQNTID
	.align		4
.L_27:
        /*0088*/ 	.byte	0x04, 0x10
        /*008a*/ 	.short	(.L_29 - .L_28)
.L_28:
        /*008c*/ 	.word	0x00000080
        /*0090*/ 	.word	0x00000001
        /*0094*/ 	.word	0x00000001


	//----- nvinfo : EIATTR_CBANK_PARAM_SIZE
	.align		4
.L_29:
        /*0098*/ 	.byte	0x03, 0x19
        /*009a*/ 	.short	0x0034


	//----- nvinfo : EIATTR_PARAM_CBANK
	.align		4
        /*009c*/ 	.byte	0x04, 0x0a
        /*009e*/ 	.short	(.L_31 - .L_30)
	.align		4
.L_30:
        /*00a0*/ 	.word	index@(.nv.constant0.triton_poi_fused__native_batch_norm_legit_no_training_clone_elu_5)
        /*00a4*/ 	.short	0x0210
        /*00a6*/ 	.short	0x0034


	//----- nvinfo : EIATTR_SW_WAR
	.align		4
.L_31:
        /*00a8*/ 	.byte	0x04, 0x36
        /*00aa*/ 	.short	(.L_33 - .L_32)
.L_32:
        /*00ac*/ 	.word	0x00000008
.L_33:


//--------------------- .nv.callgraph             --------------------------
	.section	.nv.callgraph,"",@"SHT_CUDA_CALLGRAPH"
	.align	4
	.sectionentsize	8
	.align		4
        /*0000*/ 	.word	0x00000000
	.align		4
        /*0004*/ 	.word	0xffffffff
	.align		4
        /*0008*/ 	.word	0x00000000
	.align		4
        /*000c*/ 	.word	0xfffffffe
	.align		4
        /*0010*/ 	.word	0x00000000
	.align		4
        /*0014*/ 	.word	0xfffffffd
	.align		4
        /*0018*/ 	.word	0x00000000
	.align		4
        /*001c*/ 	.word	0xfffffffc


//--------------------- .nv.constant4             --------------------------
	.section	.nv.constant4,"a",@progbits
	.align	8
	.align		8
.nv.constant4:
        /*0000*/ 	.dword	_$_str
	.align		8
        /*0008*/ 	.dword	_$_str_$_2


//--------------------- .text.triton_poi_fused__native_batch_norm_legit_no_training_clone_elu_5 --------------------------
	.section	.text.triton_poi_fused__native_batch_norm_legit_no_training_clone_elu_5,"ax",@progbits
	.align	128
        .global         triton_poi_fused__native_batch_norm_legit_no_training_clone_elu_5
        .type           triton_poi_fused__native_batch_norm_legit_no_training_clone_elu_5,@function
        .size           triton_poi_fused__native_batch_norm_legit_no_training_clone_elu_5,(.L_x_1 - triton_poi_fused__native_batch_norm_legit_no_training_clone_elu_5)
        .other          triton_poi_fused__native_batch_norm_legit_no_training_clone_elu_5,@"STO_CUDA_ENTRY STV_DEFAULT"
triton_poi_fused__native_batch_norm_legit_no_training_clone_elu_5:
.text.triton_poi_fused__native_batch_norm_legit_no_training_clone_elu_5:
[----:B------:R-:W-:Y:S01]  /*0000*/  LDC R1, c[0x0][0x28] ;  /* 0x00000a00ff017b82 */ /* 0x000fe20000000800 */
[----:B------:R-:W1:Y:S01]  /*0010*/  S2R R0, SR_TID.X ;  /* 0x0000000000007919 */ /* 0x000e620000002100 */
[----:B------:R-:W-:-:S06]  /*0020*/  ULDC.64 UR4, c[0x0][0x208] ;  /* 0x0000820000047ab9 */ /* 0x000fcc0000000a00 */
[----:B------:R-:W2:Y:S01]  /*0030*/  LDC.64 R8, c[0x0][0x220] ;  /* 0x00008800ff087b82 */ /* 0x000ea20000000a00 */
[----:B------:R-:W3:Y:S07]  /*0040*/  S2R R3, SR_CTAID.X ;  /* 0x0000000000037919 */ /* 0x000eee0000002500 */
[----:B------:R-:W4:Y:S01]  /*0050*/  LDC.64 R10, c[0x0][0x218] ;  /* 0x00008600ff0a7b82 */ /* 0x000f220000000a00 */
[----:B-1----:R-:W-:-:S04]  /*0060*/  SHF.L.U32 R0, R0, 0x2, RZ ;  /* 0x0000000200007819 */ /* 0x002fc800000006ff */
[----:B------:R-:W-:Y:S02]  /*0070*/  LOP3.LUT R0, R0, 0x1fc, RZ, 0xc0, !PT ;  /* 0x000001fc00007812 */ /* 0x000fe400078ec0ff */
[----:B---3--:R-:W-:Y:S02]  /*0080*/  SHF.R.S32.HI R5, RZ, 0x15, R3 ;  /* 0x00000015ff057819 */ /* 0x008fe40000011403 */
[----:B------:R-:W-:Y:S02]  /*0090*/  LEA R0, R3, R0, 0xa ;  /* 0x0000000003007211 */ /* 0x000fe400078e50ff */
[----:B------:R-:W-:Y:S01]  /*00a0*/  SGXT R5, R5, 0x1 ;  /* 0x000000010505781a */ /* 0x000fe20000000200 */
[----:B------:R-:W1:Y:S01]  /*00b0*/  LDC.64 R2, c[0x0][0x228] ;  /* 0x00008a00ff027b82 */ /* 0x000e620000000a00 */
[----:B------:R-:W-:-:S04]  /*00c0*/  IADD3 R4, R0, 0x200, RZ ;  /* 0x0000020000047810 */ /* 0x000fc80007ffe0ff */
[C---:B------:R-:W-:Y:S02]  /*00d0*/  LEA.HI R6, R5.reuse, R4, RZ, 0x8 ;  /* 0x0000000405067211 */ /* 0x040fe400078f40ff */
[----:B------:R-:W-:Y:S02]  /*00e0*/  LEA.HI R5, R5, R0, RZ, 0x8 ;  /* 0x0000000005057211 */ /* 0x000fe400078f40ff */
[----:B------:R-:W-:-:S04]  /*00f0*/  SHF.R.S32.HI R6, RZ, 0x8, R6 ;  /* 0x00000008ff067819 */ /* 0x000fc80000011406 */
[----:B------:R-:W-:-:S04]  /*0100*/  LEA.HI R7, R6, R6, RZ, 0x7 ;  /* 0x0000000606077211 */ /* 0x000fc800078f38ff */
[----:B------:R-:W-:-:S04]  /*0110*/  LOP3.LUT R7, R7, 0xffffff80, RZ, 0xc0, !PT ;  /* 0xffffff8007077812 */ /* 0x000fc800078ec0ff */
[----:B------:R-:W-:-:S05]  /*0120*/  IADD3 R15, R6, -R7, RZ ;  /* 0x80000007060f7210 */ /* 0x000fca0007ffe0ff */
[----:B-1----:R-:W-:Y:S01]  /*0130*/  IMAD.WIDE R12, R15, 0x4, R2 ;  /* 0x000000040f0c7825 */ /* 0x002fe200078e0202 */
[----:B------:R-:W-:-:S04]  /*0140*/  SHF.R.S32.HI R5, RZ, 0x8, R5 ;  /* 0x00000008ff057819 */ /* 0x000fc80000011405 */
[----:B------:R1:W3:Y:S01]  /*0150*/  LDG.E.EL R18, desc[UR4][R12.64] ;  /* 0x000000040c127981 */ /* 0x0002e2000c2e1900 */
[----:B------:R-:W-:-:S04]  /*0160*/  LEA.HI R6, R5, R5, RZ, 0x7 ;  /* 0x0000000505067211 */ /* 0x000fc800078f38ff */
[----:B------:R-:W-:-:S04]  /*0170*/  LOP3.LUT R6, R6, 0xffffff80, RZ, 0xc0, !PT ;  /* 0xffffff8006067812 */ /* 0x000fc800078ec0ff */
[----:B------:R-:W-:-:S05]  /*0180*/  IADD3 R21, R5, -R6, RZ ;  /* 0x8000000605157210 */ /* 0x000fca0007ffe0ff */
[----:B------:R-:W-:Y:S01]  /*0190*/  IMAD.WIDE R6, R21, 0x4, R2 ;  /* 0x0000000415067825 */ /* 0x000fe200078e0202 */
[----:B------:R-:W-:-:S04]  /*01a0*/  SHF.R.S32.HI R3, RZ, 0x1f, R4 ;  /* 0x0000001fff037819 */ /* 0x000fc80000011404 */
[----:B------:R5:W3:Y:S01]  /*01b0*/  LDG.E.EL R19, desc[UR4][R6.64] ;  /* 0x0000000406137981 */ /* 0x000ae2000c2e1900 */
[----:B------:R-:W-:Y:S01]  /*01c0*/  LEA.HI R5, R3, R4, RZ, 0xf ;  /* 0x0000000403057211 */ /* 0x000fe200078f78ff */
[----:B--2---:R-:W-:Y:S01]  /*01d0*/  IMAD.WIDE R16, R15, 0x4, R8 ;  /* 0x000000040f107825 */ /* 0x004fe200078e0208 */
[----:B------:R-:W2:Y:S02]  /*01e0*/  LDC.64 R2, c[0x0][0x230] ;  /* 0x00008c00ff027b82 */ /* 0x000ea40000000a00 */
[----:B-1----:R-:W-:Y:S02]  /*01f0*/  LOP3.LUT R13, R5, 0xffff8000, RZ, 0xc0, !PT ;  /* 0xffff8000050d7812 */ /* 0x002fe400078ec0ff */
[----:B------:R-:W-:Y:S01]  /*0200*/  SHF.R.S32.HI R5, RZ, 0xf, R5 ;  /* 0x0000000fff057819 */ /* 0x000fe20000011405 */
[----:B------:R-:W3:Y:S01]  /*0210*/  LDG.E.EL R17, desc[UR4][R16.64] ;  /* 0x0000000410117981 */ /* 0x000ee2000c2e1900 */
[----:B------:R-:W-:Y:S02]  /*0220*/  IADD3 R4, R4, -R13, RZ ;  /* 0x8000000d04047210 */ /* 0x000fe40007ffe0ff */
[----:B------:R-:W1:Y:S01]  /*0230*/  LDC.64 R12, c[0x0][0x238] ;  /* 0x00008e00ff0c7b82 */ /* 0x000e620000000a00 */
[----:B-----5:R-:W-:-:S02]  /*0240*/  SHF.R.S32.HI R7, RZ, 0x1f, R0 ;  /* 0x0000001fff077819 */ /* 0x020fc40000011400 */
[----:B------:R-:W-:-:S05]  /*0250*/  IMAD R4, R5, 0x18000, R4 ;  /* 0x0001800005047824 */ /* 0x000fca00078e0204 */
[----:B------:R-:W-:Y:S02]  /*0260*/  IADD3 R5, R4, 0x10000, RZ ;  /* 0x0001000004057810 */ /* 0x000fe40007ffe0ff */
[----:B------:R-:W-:-:S03]  /*0270*/  LEA.HI R20, R7, R0, RZ, 0xf ;  /* 0x0000000007147211 */ /* 0x000fc600078f78ff */
[----:B----4-:R-:W-:Y:S01]  /*0280*/  IMAD.WIDE R4, R5, 0x4, R10 ;  /* 0x0000000405047825 */ /* 0x010fe200078e020a */
[----:B------:R-:W-:Y:S02]  /*0290*/  LOP3.LUT R25, R20, 0xffff8000, RZ, 0xc0, !PT ;  /* 0xffff800014197812 */ /* 0x000fe400078ec0ff */
[----:B------:R-:W-:Y:S02]  /*02a0*/  SHF.R.S32.HI R20, RZ, 0xf, R20 ;  /* 0x0000000fff147819 */ /* 0x000fe40000011414 */
[----:B------:R-:W-:Y:S01]  /*02b0*/  IADD3 R25, R0, -R25, RZ ;  /* 0x8000001900197210 */ /* 0x000fe20007ffe0ff */
[----:B------:R-:W4:Y:S01]  /*02c0*/  LDG.E.128 R4, desc[UR4][R4.64] ;  /* 0x0000000404047981 */ /* 0x000f22000c1e1d00 */
[----:B--2---:R-:W-:-:S04]  /*02d0*/  IMAD.WIDE R22, R15, 0x4, R2 ;  /* 0x000000040f167825 */ /* 0x004fc800078e0202 */
[----:B01----:R-:W-:Y:S01]  /*02e0*/  IMAD.WIDE R26, R15, 0x4, R12 ;  /* 0x000000040f1a7825 */ /* 0x003fe200078e020c */
[----:B------:R0:W2:Y:S03]  /*02f0*/  LDG.E.EL R14, desc[UR4][R22.64] ;  /* 0x00000004160e7981 */ /* 0x0000a6000c2e1900 */
[----:B------:R-:W-:Y:S01]  /*0300*/  IMAD R20, R20, 0x18000, R25 ;  /* 0x0001800014147824 */ /* 0x000fe200078e0219 */
[----:B------:R-:W2:Y:S04]  /*0310*/  LDG.E.EL R15, desc[UR4][R26.64] ;  /* 0x000000041a0f7981 */ /* 0x000ea8000c2e1900 */
[----:B------:R-:W-:Y:S01]  /*0320*/  IADD3 R25, R20, 0x10000, RZ ;  /* 0x0001000014197810 */ /* 0x000fe20007ffe0ff */
[----:B------:R-:W-:-:S04]  /*0330*/  IMAD.WIDE R28, R21, 0x4, R8 ;  /* 0x00000004151c7825 */ /* 0x000fc800078e0208 */
[----:B------:R-:W-:Y:S01]  /*0340*/  IMAD.WIDE R10, R25, 0x4, R10 ;  /* 0x00000004190a7825 */ /* 0x000fe200078e020a */
[----:B------:R-:W5:Y:S05]  /*0350*/  LDG.E.EL R16, desc[UR4][R28.64] ;  /* 0x000000041c107981 */ /* 0x000f6a000c2e1900 */
[----:B------:R-:W5:Y:S01]  /*0360*/  LDG.E.128 R8, desc[UR4][R10.64] ;  /* 0x000000040a087981 */ /* 0x000f62000c1e1d00 */
[----:B------:R-:W-:-:S04]  /*0370*/  IMAD.WIDE R24, R21, 0x4, R2 ;  /* 0x0000000415187825 */ /* 0x000fc800078e0202 */
[----:B------:R-:W-:Y:S01]  /*0380*/  IMAD.WIDE R12, R21, 0x4, R12 ;  /* 0x00000004150c7825 */ /* 0x000fe200078e020c */
[----:B------:R-:W5:Y:S04]  /*0390*/  LDG.E.EL R3, desc[UR4][R24.64] ;  /* 0x0000000418037981 */ /* 0x000f68000c2e1900 */
[----:B------:R1:W5:Y:S01]  /*03a0*/  LDG.E.EL R2, desc[UR4][R12.64] ;  /* 0x000000040c027981 */ /* 0x000362000c2e1900 */
[----:B0-----:R-:W-:Y:S01]  /*03b0*/  HFMA2.MMA R22, -RZ, RZ, 1.625, 0 ;  /* 0x3e800000ff167435 */ /* 0x001fe200000001ff */
[----:B---3--:R-:W-:-:S04]  /*03c0*/  FADD R18, R18, 9.9999997473787516356e-05 ;  /* 0x38d1b71712127421 */ /* 0x008fc80000000000 */
[----:B------:R-:W0:Y:S02]  /*03d0*/  MUFU.SQRT R21, R18 ;  /* 0x0000001200157308 */ /* 0x000e240000002000 */
[----:B0-----:R-:W-:Y:S01]  /*03e0*/  FSETP.GT.AND P1, PT, R21, 8.50705917302346158658e+37, PT ;  /* 0x7e8000001500780b */ /* 0x001fe20003f24000 */
[----:B------:R-:W-:Y:S01]  /*03f0*/  FADD R19, R19, 9.9999997473787516356e-05 ;  /* 0x38d1b71713137421 */ /* 0x000fe20000000000 */
[----:B------:R-:W-:-:S04]  /*0400*/  FSETP.GEU.AND P2, PT, R21, 1.175494350822287508e-38, PT ;  /* 0x008000001500780b */ /* 0x000fc80003f4e000 */
[----:B------:R-:W0:Y:S07]  /*0410*/  MUFU.SQRT R20, R19 ;  /* 0x0000001300147308 */ /* 0x000e2e0000002000 */
[----:B------:R-:W-:-:S04]  /*0420*/  @P1 FMUL R21, R21, 0.25 ;  /* 0x3e80000015151820 */ /* 0x000fc80000400000 */
[----:B------:R-:W-:Y:S01]  /*0430*/  @!P2 FMUL R21, R21, 16777216 ;  /* 0x4b8000001515a820 */ /* 0x000fe20000400000 */
[----:B0-----:R-:W-:-:S05]  /*0440*/  FSETP.GT.AND P0, PT, R20, 8.50705917302346158658e+37, PT ;  /* 0x7e8000001400780b */ /* 0x001fca0003f04000 */
[----:B------:R-:W0:Y:S01]  /*0450*/  MUFU.RCP R21, R21 ;  /* 0x0000001500157308 */ /* 0x000e220000001000 */
[----:B-1----:R-:W-:Y:S02]  /*0460*/  FSEL R12, R22, 1, P1 ;  /* 0x3f800000160c7808 */ /* 0x002fe40000800000 */
[----:B------:R-:W-:-:S03]  /*0470*/  FSETP.GEU.AND P1, PT, R20, 1.175494350822287508e-38, PT ;  /* 0x008000001400780b */ /* 0x000fc60003f2e000 */
[----:B------:R-:W-:Y:S01]  /*0480*/  @!P2 FMUL R12, R12, 16777216 ;  /* 0x4b8000000c0ca820 */ /* 0x000fe20000400000 */
[----:B----4-:R-:W-:Y:S01]  /*0490*/  FADD R13, R4, -R17 ;  /* 0x80000011040d7221 */ /* 0x010fe20000000000 */
[----:B------:R-:W-:Y:S02]  /*04a0*/  @P0 FMUL R20, R20, 0.25 ;  /* 0x3e80000014140820 */ /* 0x000fe40000400000 */
[----:B0-----:R-:W-:-:S06]  /*04b0*/  FMUL R12, R21, R12 ;  /* 0x0000000c150c7220 */ /* 0x001fcc0000400000 */
[----:B------:R-:W-:Y:S01]  /*04c0*/  @!P1 FMUL R20, R20, 16777216 ;  /* 0x4b80000014149820 */ /* 0x000fe20000400000 */
[----:B------:R-:W-:-:S03]  /*04d0*/  FMUL R4, R13, R12 ;  /* 0x0000000c0d047220 */ /* 0x000fc60000400000 */
[----:B------:R-:W0:Y:S01]  /*04e0*/  MUFU.RCP R18, R20 ;  /* 0x0000001400127308 */ /* 0x000e220000001000 */
[----:B--2---:R-:W-:Y:S01]  /*04f0*/  FFMA R4, R14, R4, R15 ;  /* 0x000000040e047223 */ /* 0x004fe2000000000f */
[----:B------:R-:W-:-:S03]  /*0500*/  FSEL R13, R22, 1, P0 ;  /* 0x3f800000160d7808 */ /* 0x000fc60000000000 */
[C---:B------:R-:W-:Y:S01]  /*0510*/  FMUL R21, R4.reuse, 1.4426950216293334961 ;  /* 0x3fb8aa3b04157820 */ /* 0x040fe20000400000 */
[----:B------:R-:W-:Y:S01]  /*0520*/  FADD.FTZ R19, |R4|, -RZ ;  /* 0x800000ff04137221 */ /* 0x000fe20000010200 */
[----:B------:R-:W-:-:S04]  /*0530*/  @!P1 FMUL R13, R13, 16777216 ;  /* 0x4b8000000d0d9820 */ /* 0x000fc80000400000 */
[----:B------:R-:W1:Y:S01]  /*0540*/  FRND R21, R21 ;  /* 0x0000001500157307 */ /* 0x000e620000201000 */
[----:B------:R-:W-:Y:S01]  /*0550*/  FSETP.GEU.AND P0, PT, R19, 0.40999999642372131348, PT ;  /* 0x3ed1eb851300780b */ /* 0x000fe20003f0e000 */
[----:B0-----:R-:W-:Y:S01]  /*0560*/  FMUL R18, R18, R13 ;  /* 0x0000000d12127220 */ /* 0x001fe20000400000 */
[----:B-----5:R-:W-:Y:S01]  /*0570*/  FADD R19, R10, -R16 ;  /* 0x800000100a137221 */ /* 0x020fe20000000000 */
[--C-:B------:R-:W-:Y:S01]  /*0580*/  FADD R7, R7, -R17.reuse ;  /* 0x8000001107077221 */ /* 0x100fe20000000000 */
[--C-:B------:R-:W-:Y:S02]  /*0590*/  FADD R13, R5, -R17.reuse ;  /* 0x80000011050d7221 */ /* 0x100fe40000000000 */
[----:B------:R-:W-:Y:S01]  /*05a0*/  FMUL R10, R19, R18 ;  /* 0x00000012130a7220 */ /* 0x000fe20000400000 */
[----:B------:R-:W-:Y:S01]  /*05b0*/  FADD R5, R6, -R17 ;  /* 0x8000001106057221 */ /* 0x000fe20000000000 */
[-C--:B------:R-:W-:Y:S01]  /*05c0*/  FMUL R13, R13, R12.reuse ;  /* 0x0000000c0d0d7220 */ /* 0x080fe20000400000 */
[----:B------:R-:W-:Y:S01]  /*05d0*/  FMUL R20, R7, R12 ;  /* 0x0000000c07147220 */ /* 0x000fe20000400000 */
[----:B------:R-:W-:Y:S01]  /*05e0*/  FFMA R10, R3, R10, R2 ;  /* 0x0000000a030a7223 */ /* 0x000fe20000000002 */
[----:B------:R-:W-:Y:S01]  /*05f0*/  FMUL R6, R5, R12 ;  /* 0x0000000c05067220 */ /* 0x000fe20000400000 */
[C-C-:B------:R-:W-:Y:S01]  /*0600*/  FFMA R5, R14.reuse, R13, R15.reuse ;  /* 0x0000000d0e057223 */ /* 0x140fe2000000000f */
[--C-:B------:R-:W-:Y:S01]  /*0610*/  FFMA R7, R14, R20, R15.reuse ;  /* 0x000000140e077223 */ /* 0x100fe2000000000f */
[----:B-1----:R-:W-:Y:S01]  /*0620*/  FSEL R17, R21, RZ, P0 ;  /* 0x000000ff15117208 */ /* 0x002fe20000000000 */
[----:B------:R-:W-:Y:S01]  /*0630*/  FMUL R20, R10, 1.4426950216293334961 ;  /* 0x3fb8aa3b0a147820 */ /* 0x000fe20000400000 */
[----:B------:R-:W-:Y:S01]  /*0640*/  FADD.FTZ R19, |R5|, -RZ ;  /* 0x800000ff05137221 */ /* 0x000fe20000010200 */
[----:B------:R-:W-:Y:S01]  /*0650*/  FFMA R6, R14, R6, R15 ;  /* 0x000000060e067223 */ /* 0x000fe2000000000f */
[----:B------:R-:W-:Y:S01]  /*0660*/  FADD R9, R9, -R16 ;  /* 0x8000001009097221 */ /* 0x000fe20000000000 */
[----:B------:R-:W-:Y:S01]  /*0670*/  FFMA.FTZ R22, -R17, 0.693145751953125, R4 ;  /* 0x3f31720011167823 */ /* 0x000fe20000010104 */
[----:B------:R0:W1:Y:S01]  /*0680*/  FRND R15, R20 ;  /* 0x00000014000f7307 */ /* 0x0000620000201000 */
[----:B------:R-:W-:Y:S01]  /*0690*/  MOV R12, 0x3ab5ebe6 ;  /* 0x3ab5ebe6000c7802 */ /* 0x000fe20000000f00 */
[----:B------:R-:W-:Y:S01]  /*06a0*/  FMUL R9, R9, R18 ;  /* 0x0000001209097220 */ /* 0x000fe20000400000 */
[C---:B------:R-:W-:Y:S01]  /*06b0*/  FSETP.NEU.AND P3, PT, R17.reuse, 128, PT ;  /* 0x430000001100780b */ /* 0x040fe20003f6d000 */
[----:B------:R-:W-:Y:S01]  /*06c0*/  FFMA.FTZ R13, -R17, 1.428606765330187045e-06, R22 ;  /* 0x35bfbe8e110d7823 */ /* 0x000fe20000010116 */
[----:B------:R-:W-:Y:S01]  /*06d0*/  FSETP.GEU.AND P2, PT, R19, 0.40999999642372131348, PT ;  /* 0x3ed1eb851300780b */ /* 0x000fe20003f4e000 */
[----:B------:R-:W-:Y:S01]  /*06e0*/  FADD R19, R8, -R16 ;  /* 0x8000001008137221 */ /* 0x000fe20000000000 */
[----:B------:R-:W-:Y:S01]  /*06f0*/  FADD.FTZ R8, |R10|, -RZ ;  /* 0x800000ff0a087221 */ /* 0x000fe20000010200 */
[----:B------:R-:W-:Y:S01]  /*0700*/  FSEL R14, R17, 127, P3 ;  /* 0x42fe0000110e7808 */ /* 0x000fe20001800000 */
[----:B------:R-:W-:Y:S01]  /*0710*/  FFMA.FTZ R22, R13, R12, 0.0083824126049876213074 ;  /* 0x3c0956630d167423 */ /* 0x000fe2000001000c */
[----:B------:R-:W-:-:S02]  /*0720*/  FFMA R9, R3, R9, R2 ;  /* 0x0000000903097223 */ /* 0x000fc40000000002 */
[----:B------:R-:W-:Y:S01]  /*0730*/  FSETP.GEU.AND P0, PT, R8, 0.40999999642372131348, PT ;  /* 0x3ed1eb850800780b */ /* 0x000fe20003f0e000 */
[----:B------:R-:W-:Y:S01]  /*0740*/  FFMA.FTZ R22, R13, R22, 0.041667830199003219604 ;  /* 0x3d2aabe30d167423 */ /* 0x000fe20000010016 */
[----:B0-----:R-:W-:Y:S01]  /*0750*/  FMUL R20, R9, 1.4426950216293334961 ;  /* 0x3fb8aa3b09147820 */ /* 0x001fe20000400000 */
[----:B------:R-:W0:Y:S01]  /*0760*/  MUFU.EX2 R14, R14 ;  /* 0x0000000e000e7308 */ /* 0x000e220000000800 */
[----:B------:R-:W-:Y:S01]  /*0770*/  FMUL R19, R19, R18 ;  /* 0x0000001213137220 */ /* 0x000fe20000400000 */
[----:B-1----:R-:W-:Y:S01]  /*0780*/  FSEL R15, R15, RZ, P0 ;  /* 0x000000ff0f0f7208 */ /* 0x002fe20000000000 */
[----:B------:R-:W-:Y:S02]  /*0790*/  FFMA.FTZ R22, R13, R22, 0.16666397452354431152 ;  /* 0x3e2aa9f60d167423 */ /* 0x000fe40000010016 */
[----:B------:R-:W-:Y:S01]  /*07a0*/  FFMA R8, R3, R19, R2 ;  /* 0x0000001303087223 */ /* 0x000fe20000000002 */
[----:B------:R-:W-:Y:S02]  /*07b0*/  FADD.FTZ R19, |R7|, -RZ ;  /* 0x800000ff07137221 */ /* 0x000fe40000010200 */
[----:B------:R-:W1:Y:S01]  /*07c0*/  FRND R20, R20 ;  /* 0x0000001400147307 */ /* 0x000e620000201000 */
[----:B------:R-:W-:Y:S01]  /*07d0*/  FFMA.FTZ R22, R13, R22, 0.49999994039535522461 ;  /* 0x3efffffe0d167423 */ /* 0x000fe20000010016 */
[----:B------:R-:W-:Y:S01]  /*07e0*/  FFMA.FTZ R24, -R15, 0.693145751953125, R10 ;  /* 0x3f3172000f187823 */ /* 0x000fe2000001010a */
[----:B------:R-:W-:Y:S01]  /*07f0*/  FADD.FTZ R21, |R6|, -RZ ;  /* 0x800000ff06157221 */ /* 0x000fe20000010200 */
[----:B------:R-:W-:Y:S01]  /*0800*/  FSETP.GEU.AND P0, PT, R19, 0.40999999642372131348, PT ;  /* 0x3ed1eb851300780b */ /* 0x000fe20003f0e000 */
[----:B------:R-:W-:Y:S01]  /*0810*/  FMUL R22, R13, R22 ;  /* 0x000000160d167220 */ /* 0x000fe20000400000 */
[----:B------:R-:W-:Y:S01]  /*0820*/  FADD.FTZ R23, |R9|, -RZ ;  /* 0x800000ff09177221 */ /* 0x000fe20000010200 */
[----:B------:R-:W-:Y:S01]  /*0830*/  FFMA.FTZ R19, -R15, 1.428606765330187045e-06, R24 ;  /* 0x35bfbe8e0f137823 */ /* 0x000fe20000010118 */
[----:B------:R-:W-:Y:S01]  /*0840*/  FSETP.GEU.AND P1, PT, R21, 0.40999999642372131348, PT ;  /* 0x3ed1eb851500780b */ /* 0x000fe20003f2e000 */
[----:B------:R-:W-:Y:S01]  /*0850*/  FFMA.FTZ R13, R13, R22, R13 ;  /* 0x000000160d0d7223 */ /* 0x000fe2000001000d */
[C---:B0-----:R-:W-:Y:S01]  /*0860*/  FADD R21, R14.reuse, -1 ;  /* 0xbf8000000e157421 */ /* 0x041fe20000000000 */
[----:B------:R-:W-:Y:S01]  /*0870*/  FSETP.NEU.AND P4, PT, R15, 128, PT ;  /* 0x430000000f00780b */ /* 0x000fe20003f8d000 */
[----:B------:R-:W-:Y:S01]  /*0880*/  FFMA.FTZ R24, R19, R12, 0.0083824126049876213074 ;  /* 0x3c09566313187423 */ /* 0x000fe2000001000c */
[----:B------:R-:W-:Y:S01]  /*0890*/  FSETP.GEU.AND P6, PT, R23, 0.40999999642372131348, PT ;  /* 0x3ed1eb851700780b */ /* 0x000fe20003fce000 */
[----:B------:R-:W-:Y:S01]  /*08a0*/  FFMA.FTZ R21, R14, R13, R21 ;  /* 0x0000000d0e157223 */ /* 0x000fe20000010015 */
[----:B------:R-:W-:Y:S01]  /*08b0*/  FSEL R23, R15, 127, P4 ;  /* 0x42fe00000f177808 */ /* 0x000fe20002000000 */
[----:B------:R-:W-:Y:S01]  /*08c0*/  FFMA.FTZ R24, R19, R24, 0.041667830199003219604 ;  /* 0x3d2aabe313187423 */ /* 0x000fe20000010018 */
[----:B-1----:R-:W-:-:S02]  /*08d0*/  FSEL R20, R20, RZ, P6 ;  /* 0x000000ff14147208 */ /* 0x002fc40003000000 */
[----:B------:R-:W-:Y:S01]  /*08e0*/  FSEL R26, R17, 127, P3 ;  /* 0x42fe0000111a7808 */ /* 0x000fe20001800000 */
[----:B------:R-:W-:Y:S01]  /*08f0*/  FMUL R22, R8, 1.4426950216293334961 ;  /* 0x3fb8aa3b08167820 */ /* 0x000fe20000400000 */
[----:B------:R-:W0:Y:S01]  /*0900*/  MUFU.EX2 R17, R23 ;  /* 0x0000001700117308 */ /* 0x000e220000000800 */
[----:B------:R-:W-:Y:S01]  /*0910*/  FFMA.FTZ R24, R19, R24, 0.16666397452354431152 ;  /* 0x3e2aa9f613187423 */ /* 0x000fe20000010018 */
[----:B------:R-:W-:Y:S01]  /*0920*/  @!P3 FADD R21, R21, R21 ;  /* 0x000000151515b221 */ /* 0x000fe20000000000 */
[----:B------:R-:W-:Y:S01]  /*0930*/  FSETP.NEU.AND P5, PT, R4, RZ, PT ;  /* 0x000000ff0400720b */ /* 0x000fe20003fad000 */
[----:B------:R-:W-:Y:S01]  /*0940*/  FFMA.FTZ R25, -R20, 0.693145751953125, R9 ;  /* 0x3f31720014197823 */ /* 0x000fe20000010109 */
[----:B------:R-:W-:Y:S01]  /*0950*/  FSETP.GT.AND P6, PT, R26, 128, PT ;  /* 0x430000001a00780b */ /* 0x000fe20003fc4000 */
[----:B------:R-:W-:Y:S02]  /*0960*/  FADD R11, R11, -R16 ;  /* 0x800000100b0b7221 */ /* 0x000fe40000000000 */
[----:B------:R1:W-:Y:S01]  /*0970*/  FRND R14, R22 ;  /* 0x00000016000e7307 */ /* 0x0003e20000201000 */
[----:B------:R-:W-:Y:S01]  /*0980*/  FMUL R16, R5, 1.4426950216293334961 ;  /* 0x3fb8aa3b05107820 */ /* 0x000fe20000400000 */
[C---:B------:R-:W-:Y:S01]  /*0990*/  FSETP.NEU.AND P3, PT, R20.reuse, 128, PT ;  /* 0x430000001400780b */ /* 0x040fe20003f6d000 */
[----:B-1----:R-:W-:Y:S01]  /*09a0*/  FFMA.FTZ R22, R19, R24, 0.49999994039535522461 ;  /* 0x3efffffe13167423 */ /* 0x002fe20000010018 */
[----:B------:R-:W-:Y:S01]  /*09b0*/  FSEL R24, R21, +INF , !P6 ;  /* 0x7f80000015187808 */ /* 0x000fe20007000000 */
[----:B------:R-:W-:Y:S01]  /*09c0*/  FFMA.FTZ R21, -R20, 1.428606765330187045e-06, R25 ;  /* 0x35bfbe8e14157823 */ /* 0x000fe20000010119 */
[----:B------:R-:W-:Y:S01]  /*09d0*/  FSETP.GEU.AND P6, PT, R26, -25, PT ;  /* 0xc1c800001a00780b */ /* 0x000fe20003fce000 */
[----:B------:R-:W-:Y:S01]  /*09e0*/  FMUL R26, R19, R22 ;  /* 0x00000016131a7220 */ /* 0x000fe20000400000 */
[----:B------:R-:W1:Y:S01]  /*09f0*/  FRND R16, R16 ;  /* 0x0000001000107307 */ /* 0x000e620000201000 */
[----:B------:R-:W-:Y:S01]  /*0a00*/  FFMA.FTZ R28, R21, R12, 0.0083824126049876213074 ;  /* 0x3c095663151c7423 */ /* 0x000fe2000001000c */
[----:B------:R-:W-:Y:S01]  /*0a10*/  FADD R13, R4, R4 ;  /* 0x00000004040d7221 */ /* 0x000fe20000000000 */
[----:B------:R-:W-:Y:S01]  /*0a20*/  @P5 FSEL R13, R24, -1, P6 ;  /* 0xbf800000180d5808 */ /* 0x000fe20003000000 */
[----:B------:R-:W-:Y:S01]  /*0a30*/  FFMA.FTZ R26, R19, R26, R19 ;  /* 0x0000001a131a7223 */ /* 0x000fe20000010013 */
[----:B------:R-:W-:Y:S01]  /*0a40*/  FFMA.FTZ R28, R21, R28, 0.041667830199003219604 ;  /* 0x3d2aabe3151c7423 */ /* 0x000fe2000001001c */
[----:B------:R-:W-:Y:S01]  /*0a50*/  FSEL R22, R20, 127, P3 ;  /* 0x42fe000014167808 */ /* 0x000fe20001800000 */
[----:B0-----:R-:W-:-:S02]  /*0a60*/  FADD R24, R17, -1 ;  /* 0xbf80000011187421 */ /* 0x001fc40000000000 */
[----:B------:R-:W-:Y:S01]  /*0a70*/  FFMA.FTZ R28, R21, R28, 0.16666397452354431152 ;  /* 0x3e2aa9f6151c7423 */ /* 0x000fe2000001001c */
[----:B------:R-:W0:Y:S01]  /*0a80*/  MUFU.EX2 R19, R22 ;  /* 0x0000001600137308 */ /* 0x000e220000000800 */
[----:B------:R-:W-:Y:S01]  /*0a90*/  FFMA.FTZ R17, R17, R26, R24 ;  /* 0x0000001a11117223 */ /* 0x000fe20000010018 */
[----:B------:R-:W-:Y:S01]  /*0aa0*/  FADD.FTZ R15, |R8|, -RZ ;  /* 0x800000ff080f7221 */ /* 0x000fe20000010200 */
[----:B------:R-:W-:Y:S01]  /*0ab0*/  FFMA.FTZ R28, R21, R28, 0.49999994039535522461 ;  /* 0x3efffffe151c7423 */ /* 0x000fe2000001001c */
[----:B------:R-:W-:Y:S01]  /*0ac0*/  FSETP.NEU.AND P5, PT, R10, RZ, PT ;  /* 0x000000ff0a00720b */ /* 0x000fe20003fad000 */
[----:B------:R-:W-:Y:S01]  /*0ad0*/  @!P4 FADD R17, R17, R17 ;  /* 0x000000111111c221 */ /* 0x000fe20000000000 */
[----:B------:R-:W-:Y:S01]  /*0ae0*/  FSETP.GT.AND P6, PT, R23, 128, PT ;  /* 0x430000001700780b */ /* 0x000fe20003fc4000 */
[----:B------:R-:W-:Y:S01]  /*0af0*/  FMUL R28, R21, R28 ;  /* 0x0000001c151c7220 */ /* 0x000fe20000400000 */
[----:B------:R-:W-:Y:S02]  /*0b00*/  FSETP.GEU.AND P4, PT, R15, 0.40999999642372131348, PT ;  /* 0x3ed1eb850f00780b */ /* 0x000fe40003f8e000 */
[----:B-1----:R-:W-:Y:S01]  /*0b10*/  FSEL R16, R16, RZ, P2 ;  /* 0x000000ff10107208 */ /* 0x002fe20001000000 */
[----:B------:R-:W-:Y:S01]  /*0b20*/  FMUL R18, R11, R18 ;  /* 0x000000120b127220 */ /* 0x000fe20000400000 */
[----:B------:R-:W-:Y:S01]  /*0b30*/  FSEL R15, R17, +INF , !P6 ;  /* 0x7f800000110f7808 */ /* 0x000fe20007000000 */
[----:B------:R-:W-:Y:S01]  /*0b40*/  FFMA.FTZ R28, R21, R28, R21 ;  /* 0x0000001c151c7223 */ /* 0x000fe20000010015 */
[----:B------:R-:W-:Y:S01]  /*0b50*/  FSEL R17, R14, RZ, P4 ;  /* 0x000000ff0e117208 */ /* 0x000fe20002000000 */
[----:B------:R-:W-:Y:S01]  /*0b60*/  FFMA.FTZ R21, -R16, 0.693145751953125, R5 ;  /* 0x3f31720010157823 */ /* 0x000fe20000010105 */
[----:B------:R-:W-:Y:S01]  /*0b70*/  FSETP.GEU.AND P6, PT, R23, -25, PT ;  /* 0xc1c800001700780b */ /* 0x000fe20003fce000 */
[----:B------:R-:W-:Y:S01]  /*0b80*/  FFMA R14, R3, R18, R2 ;  /* 0x00000012030e7223 */ /* 0x000fe20000000002 */
[----:B0-----:R-:W-:Y:S01]  /*0b90*/  FADD R22, R19, -1 ;  /* 0xbf80000013167421 */ /* 0x001fe20000000000 */
[----:B------:R-:W-:Y:S01]  /*0ba0*/  FFMA.FTZ R2, -R17, 0.693145751953125, R8 ;  /* 0x3f31720011027823 */ /* 0x000fe20000010108 */
[----:B------:R-:W-:Y:S01]  /*0bb0*/  FADD R11, R10, R10 ;  /* 0x0000000a0a0b7221 */ /* 0x000fe20000000000 */
[C---:B------:R-:W-:Y:S01]  /*0bc0*/  FFMA.FTZ R21, -R16.reuse, 1.428606765330187045e-06, R21 ;  /* 0x35bfbe8e10157823 */ /* 0x040fe20000010115 */
[----:B------:R-:W-:Y:S01]  /*0bd0*/  @P5 FSEL R11, R15, -1, P6 ;  /* 0xbf8000000f0b5808 */ /* 0x000fe20003000000 */
[----:B------:R-:W-:Y:S01]  /*0be0*/  FFMA.FTZ R19, R19, R28, R22 ;  /* 0x0000001c13137223 */ /* 0x000fe20000010016 */
[C---:B------:R-:W-:Y:S01]  /*0bf0*/  FSETP.NEU.AND P2, PT, R17.reuse, 128, PT ;  /* 0x430000001100780b */ /* 0x040fe20003f4d000 */
[----:B------:R-:W-:Y:S01]  /*0c00*/  FFMA.FTZ R15, -R17, 1.428606765330187045e-06, R2 ;  /* 0x35bfbe8e110f7823 */ /* 0x000fe20000010102 */
[----:B------:R-:W-:Y:S01]  /*0c10*/  FSETP.NEU.AND P6, PT, R16, 128, PT ;  /* 0x430000001000780b */ /* 0x000fe20003fcd000 */
[-C--:B------:R-:W-:Y:S01]  /*0c20*/  FFMA.FTZ R18, R21, R12.reuse, 0.0083824126049876213074 ;  /* 0x3c09566315127423 */ /* 0x080fe2000001000c */
[----:B------:R-:W-:Y:S01]  /*0c30*/  FSEL R20, R20, 127, P3 ;  /* 0x42fe000014147808 */ /* 0x000fe20001800000 */
[----:B------:R-:W-:Y:S01]  /*0c40*/  FFMA.FTZ R22, R15, R12, 0.0083824126049876213074 ;  /* 0x3c0956630f167423 */ /* 0x000fe2000001000c */
[----:B------:R-:W-:Y:S01]  /*0c50*/  FSEL R3, R17, 127, P2 ;  /* 0x42fe000011037808 */ /* 0x000fe20001000000 */
[----:B------:R-:W-:Y:S01]  /*0c60*/  @!P3 FADD R19, R19, R19 ;  /* 0x000000131313b221 */ /* 0x000fe20000000000 */
[----:B------:R-:W-:Y:S01]  /*0c70*/  FSEL R2, R16, 127, P6 ;  /* 0x42fe000010027808 */ /* 0x000fe20003000000 */
[----:B------:R-:W-:Y:S01]  /*0c80*/  FFMA.FTZ R16, R21, R18, 0.041667830199003219604 ;  /* 0x3d2aabe315107423 */ /* 0x000fe20000010012 */
[----:B------:R-:W-:-:S02]  /*0c90*/  FSETP.GEU.AND P4, PT, R20, -25, PT ;  /* 0xc1c800001400780b */ /* 0x000fc40003f8e000 */
[----:B------:R-:W-:Y:S01]  /*0ca0*/  FSETP.GT.AND P3, PT, R20, 128, PT ;  /* 0x430000001400780b */ /* 0x000fe20003f64000 */
[----:B------:R-:W-:Y:S01]  /*0cb0*/  FMUL R20, R6, 1.4426950216293334961 ;  /* 0x3fb8aa3b06147820 */ /* 0x000fe20000400000 */
[----:B------:R-:W0:Y:S01]  /*0cc0*/  MUFU.EX2 R18, R2 ;  /* 0x0000000200127308 */ /* 0x000e220000000800 */
[----:B------:R-:W-:Y:S01]  /*0cd0*/  FSETP.NEU.AND P5, PT, R9, RZ, PT ;  /* 0x000000ff0900720b */ /* 0x000fe20003fad000 */
[----:B------:R-:W-:Y:S01]  /*0ce0*/  FFMA.FTZ R22, R15, R22, 0.041667830199003219604 ;  /* 0x3d2aabe30f167423 */ /* 0x000fe20000010016 */
[----:B------:R-:W-:Y:S01]  /*0cf0*/  FFMA.FTZ R16, R21, R16, 0.16666397452354431152 ;  /* 0x3e2aa9f615107423 */ /* 0x000fe20000010010 */
[----:B------:R-:W-:-:S04]  /*0d00*/  FSEL R23, R19, +INF , !P3 ;  /* 0x7f80000013177808 */ /* 0x000fc80005800000 */
[----:B------:R-:W1:Y:S01]  /*0d10*/  MUFU.EX2 R3, R3 ;  /* 0x0000000300037308 */ /* 0x000e620000000800 */
[----:B------:R-:W-:Y:S01]  /*0d20*/  FFMA.FTZ R24, R15, R22, 0.16666397452354431152 ;  /* 0x3e2aa9f60f187423 */ /* 0x000fe20000010016 */
[----:B------:R-:W-:Y:S01]  /*0d30*/  FMUL R19, R14, 1.4426950216293334961 ;  /* 0x3fb8aa3b0e137820 */ /* 0x000fe20000400000 */
[----:B------:R-:W-:-:S05]  /*0d40*/  FFMA.FTZ R22, R21, R16, 0.49999994039535522461 ;  /* 0x3efffffe15167423 */ /* 0x000fca0000010010 */
[----:B------:R-:W2:Y:S01]  /*0d50*/  FRND R20, R20 ;  /* 0x0000001400147307 */ /* 0x000ea20000201000 */
[----:B------:R-:W-:Y:S01]  /*0d60*/  FFMA.FTZ R24, R15, R24, 0.49999994039535522461 ;  /* 0x3efffffe0f187423 */ /* 0x000fe20000010018 */
[----:B------:R-:W-:Y:S01]  /*0d70*/  FMUL R22, R21, R22 ;  /* 0x0000001615167220 */ /* 0x000fe20000400000 */
[----:B------:R-:W-:Y:S01]  /*0d80*/  FADD R16, R9, R9 ;  /* 0x0000000909107221 */ /* 0x000fe20000000000 */
[----:B------:R-:W-:Y:S01]  /*0d90*/  @P5 FSEL R16, R23, -1, P4 ;  /* 0xbf80000017105808 */ /* 0x000fe20002000000 */
[----:B------:R-:W-:-:S03]  /*0da0*/  FMUL R24, R15, R24 ;  /* 0x000000180f187220 */ /* 0x000fc60000400000 */
[----:B------:R-:W3:Y:S01]  /*0db0*/  FRND R19, R19 ;  /* 0x0000001300137307 */ /* 0x000ee20000201000 */
[----:B------:R-:W-:Y:S01]  /*0dc0*/  FFMA.FTZ R21, R21, R22, R21 ;  /* 0x0000001615157223 */ /* 0x000fe20000010015 */
[----:B0-----:R-:W-:Y:S01]  /*0dd0*/  FADD R23, R18, -1 ;  /* 0xbf80000012177421 */ /* 0x001fe20000000000 */
[----:B------:R-:W-:Y:S01]  /*0de0*/  FFMA.FTZ R24, R15, R24, R15 ;  /* 0x000000180f187223 */ /* 0x000fe2000001000f */
[C---:B-1----:R-:W-:Y:S01]  /*0df0*/  FADD R22, R3.reuse, -1 ;  /* 0xbf80000003167421 */ /* 0x042fe20000000000 */
[----:B------:R-:W-:Y:S01]  /*0e00*/  FADD.FTZ R15, |R14|, -RZ ;  /* 0x800000ff0e0f7221 */ /* 0x000fe20000010200 */
[C---:B------:R-:W-:Y:S02]  /*0e10*/  FSETP.GEU.AND P4, PT, R2.reuse, -25, PT ;  /* 0xc1c800000200780b */ /* 0x040fe40003f8e000 */
[----:B------:R-:W-:Y:S01]  /*0e20*/  FSETP.GT.AND P5, PT, R2, 128, PT ;  /* 0x430000000200780b */ /* 0x000fe20003fa4000 */
[----:B------:R-:W-:Y:S01]  /*0e30*/  FFMA.FTZ R2, R18, R21, R23 ;  /* 0x0000001512027223 */ /* 0x000fe20000010017 */
[----:B--2---:R-:W-:Y:S01]  /*0e40*/  FSEL R21, R20, RZ, P1 ;  /* 0x000000ff14157208 */ /* 0x004fe20000800000 */
[----:B------:R-:W-:Y:S01]  /*0e50*/  FFMA.FTZ R3, R3, R24, R22 ;  /* 0x0000001803037223 */ /* 0x000fe20000010016 */
[----:B------:R-:W-:Y:S01]  /*0e60*/  FSETP.NEU.AND P1, PT, R8, RZ, PT ;  /* 0x000000ff0800720b */ /* 0x000fe20003f2d000 */
[----:B------:R-:W-:Y:S01]  /*0e70*/  FMUL R18, R7, 1.4426950216293334961 ;  /* 0x3fb8aa3b07127820 */ /* 0x000fe20000400000 */
[----:B------:R-:W-:-:S02]  /*0e80*/  FSEL R22, R17, 127, P2 ;  /* 0x42fe000011167808 */ /* 0x000fc40001000000 */
[----:B------:R-:W-:Y:S01]  /*0e90*/  FSETP.GEU.AND P3, PT, R15, 0.40999999642372131348, PT ;  /* 0x3ed1eb850f00780b */ /* 0x000fe20003f6e000 */
[----:B------:R-:W-:Y:S01]  /*0ea0*/  FFMA.FTZ R20, -R21, 0.693145751953125, R6 ;  /* 0x3f31720015147823 */ /* 0x000fe20000010106 */
[----:B------:R-:W-:Y:S01]  /*0eb0*/  @!P2 FADD R3, R3, R3 ;  /* 0x000000030303a221 */ /* 0x000fe20000000000 */
[C---:B------:R-:W-:Y:S02]  /*0ec0*/  FSETP.GT.AND P2, PT, R22.reuse, 128, PT ;  /* 0x430000001600780b */ /* 0x040fe40003f44000 */
[----:B---3--:R-:W-:Y:S01]  /*0ed0*/  FSEL R17, R19, RZ, P3 ;  /* 0x000000ff13117208 */ /* 0x008fe20001800000 */
[----:B------:R-:W0:Y:S01]  /*0ee0*/  FRND R18, R18 ;  /* 0x0000001200127307 */ /* 0x000e220000201000 */
[----:B------:R-:W-:Y:S01]  /*0ef0*/  FFMA.FTZ R19, -R21, 1.428606765330187045e-06, R20 ;  /* 0x35bfbe8e15137823 */ /* 0x000fe20000010114 */
[----:B------:R-:W-:Y:S02]  /*0f00*/  FSEL R3, R3, +INF , !P2 ;  /* 0x7f80000003037808 */ /* 0x000fe40005000000 */
[----:B------:R-:W-:Y:S01]  /*0f10*/  FSETP.GEU.AND P2, PT, R22, -25, PT ;  /* 0xc1c800001600780b */ /* 0x000fe20003f4e000 */
[----:B------:R-:W-:Y:S01]  /*0f20*/  FFMA.FTZ R22, -R17, 0.693145751953125, R14 ;  /* 0x3f31720011167823 */ /* 0x000fe2000001010e */
[----:B------:R-:W-:Y:S01]  /*0f30*/  FFMA.FTZ R20, R19, R12, 0.0083824126049876213074 ;  /* 0x3c09566313147423 */ /* 0x000fe2000001000c */
[----:B------:R-:W-:Y:S01]  /*0f40*/  FADD R15, R8, R8 ;  /* 0x00000008080f7221 */ /* 0x000fe20000000000 */
[----:B------:R-:W-:Y:S01]  /*0f50*/  @P1 FSEL R15, R3, -1, P2 ;  /* 0xbf800000030f1808 */ /* 0x000fe20001000000 */
[----:B------:R-:W-:Y:S01]  /*0f60*/  FFMA.FTZ R3, -R17, 1.428606765330187045e-06, R22 ;  /* 0x35bfbe8e11037823 */ /* 0x000fe20000010116 */
[----:B------:R-:W-:Y:S01]  /*0f70*/  FSETP.NEU.AND P3, PT, R21, 128, PT ;  /* 0x430000001500780b */ /* 0x000fe20003f6d000 */
[----:B------:R-:W-:Y:S01]  /*0f80*/  FFMA.FTZ R22, R19, R20, 0.041667830199003219604 ;  /* 0x3d2aabe313167423 */ /* 0x000fe20000010014 */
[----:B------:R-:W-:Y:S01]  /*0f90*/  FSETP.NEU.AND P1, PT, R17, 128, PT ;  /* 0x430000001100780b */ /* 0x000fe20003f2d000 */
[----:B------:R-:W-:Y:S01]  /*0fa0*/  FFMA.FTZ R26, R3, R12, 0.0083824126049876213074 ;  /* 0x3c095663031a7423 */ /* 0x000fe2000001000c */
[----:B------:R-:W-:Y:S01]  /*0fb0*/  FSEL R21, R21, 127, P3 ;  /* 0x42fe000015157808 */ /* 0x000fe20001800000 */
[----:B------:R-:W-:Y:S01]  /*0fc0*/  FFMA.FTZ R24, R19, R22, 0.16666397452354431152 ;  /* 0x3e2aa9f613187423 */ /* 0x000fe20000010016 */
[----:B------:R-:W-:Y:S01]  /*0fd0*/  FSEL R22, R17, 127, P1 ;  /* 0x42fe000011167808 */ /* 0x000fe20000800000 */
[----:B------:R-:W-:Y:S01]  /*0fe0*/  FFMA.FTZ R26, R3, R26, 0.041667830199003219604 ;  /* 0x3d2aabe3031a7423 */ /* 0x000fe2000001001a */
[----:B0-----:R-:W-:Y:S01]  /*0ff0*/  FSEL R18, R18, RZ, P0 ;  /* 0x000000ff12127208 */ /* 0x001fe20000000000 */
[----:B------:R-:W-:Y:S01]  /*1000*/  MUFU.EX2 R20, R21 ;  /* 0x0000001500147308 */ /* 0x000fe20000000800 */
[----:B------:R-:W-:-:S02]  /*1010*/  FSETP.GEU.AND P0, PT, R21, -25, PT ;  /* 0xc1c800001500780b */ /* 0x000fc40003f0e000 */
[----:B------:R-:W-:Y:S01]  /*1020*/  FSETP.GT.AND P2, PT, R21, 128, PT ;  /* 0x430000001500780b */ /* 0x000fe20003f44000 */
[----:B------:R-:W-:Y:S01]  /*1030*/  FFMA.FTZ R24, R19, R24, 0.49999994039535522461 ;  /* 0x3efffffe13187423 */ /* 0x000fe20000010018 */
[----:B------:R-:W-:-:S03]  /*1040*/  FFMA.FTZ R26, R3, R26, 0.16666397452354431152 ;  /* 0x3e2aa9f6031a7423 */ /* 0x000fc6000001001a */
[----:B------:R0:W1:Y:S01]  /*1050*/  MUFU.EX2 R21, R22 ;  /* 0x0000001600157308 */ /* 0x0000620000000800 */
[----:B------:R-:W-:Y:S01]  /*1060*/  FMUL R24, R19, R24 ;  /* 0x0000001813187220 */ /* 0x000fe20000400000 */
[----:B------:R-:W-:Y:S01]  /*1070*/  @!P6 FADD R2, R2, R2 ;  /* 0x000000020202e221 */ /* 0x000fe20000000000 */
[C---:B------:R-:W-:Y:S01]  /*1080*/  FFMA.FTZ R27, -R18.reuse, 0.693145751953125, R7 ;  /* 0x3f317200121b7823 */ /* 0x040fe20000010107 */
[----:B------:R-:W-:Y:S01]  /*1090*/  FFMA.FTZ R26, R3, R26, 0.49999994039535522461 ;  /* 0x3efffffe031a7423 */ /* 0x000fe2000001001a */
[----:B------:R-:W-:Y:S01]  /*10a0*/  FFMA.FTZ R23, R19, R24, R19 ;  /* 0x0000001813177223 */ /* 0x000fe20000010013 */
[----:B------:R-:W-:Y:S01]  /*10b0*/  FSETP.NEU.AND P6, PT, R5, RZ, PT ;  /* 0x000000ff0500720b */ /* 0x000fe20003fcd000 */
[----:B------:R-:W-:Y:S01]  /*10c0*/  FFMA.FTZ R19, -R18, 1.428606765330187045e-06, R27 ;  /* 0x35bfbe8e12137823 */ /* 0x000fe2000001011b */
[----:B------:R-:W-:Y:S01]  /*10d0*/  FMUL R26, R3, R26 ;  /* 0x0000001a031a7220 */ /* 0x000fe20000400000 */
[----:B0-----:R-:W-:Y:S02]  /*10e0*/  FSEL R22, R2, +INF , !P5 ;  /* 0x7f80000002167808 */ /* 0x001fe40006800000 */
[C---:B------:R-:W-:Y:S01]  /*10f0*/  FSETP.NEU.AND P5, PT, R18.reuse, 128, PT ;  /* 0x430000001200780b */ /* 0x040fe20003fad000 */
[----:B------:R-:W-:Y:S01]  /*1100*/  FFMA.FTZ R12, R19, R12, 0.0083824126049876213074 ;  /* 0x3c095663130c7423 */ /* 0x000fe2000001000c */
[----:B------:R-:W-:Y:S01]  /*1110*/  FFMA.FTZ R26, R3, R26, R3 ;  /* 0x0000001a031a7223 */ /* 0x000fe20000010003 */
[----:B-1----:R-:W-:Y:S01]  /*1120*/  FADD R2, R21, -1 ;  /* 0xbf80000015027421 */ /* 0x002fe20000000000 */
[----:B------:R-:W-:Y:S01]  /*1130*/  FSEL R18, R18, 127, P5 ;  /* 0x42fe000012127808 */ /* 0x000fe20002800000 */
[----:B------:R-:W-:-:S02]  /*1140*/  FFMA.FTZ R24, R19, R12, 0.041667830199003219604 ;  /* 0x3d2aabe313187423 */ /* 0x000fc4000001000c */
[----:B------:R-:W-:Y:S02]  /*1150*/  FFMA.FTZ R26, R21, R26, R2 ;  /* 0x0000001a151a7223 */ /* 0x000fe40000010002 */
[----:B------:R-:W0:Y:S01]  /*1160*/  MUFU.EX2 R21, R18 ;  /* 0x0000001200157308 */ /* 0x000e220000000800 */
[----:B------:R-:W-:Y:S01]  /*1170*/  FADD R25, R20, -1 ;  /* 0xbf80000014197421 */ /* 0x000fe20000000000 */
[----:B------:R-:W-:Y:S01]  /*1180*/  FFMA.FTZ R24, R19, R24, 0.16666397452354431152 ;  /* 0x3e2aa9f613187423 */ /* 0x000fe20000010018 */
[----:B------:R-:W-:Y:S01]  /*1190*/  FADD R12, R5, R5 ;  /* 0x00000005050c7221 */ /* 0x000fe20000000000 */
[----:B------:R-:W-:Y:S01]  /*11a0*/  @P6 FSEL R12, R22, -1, P4 ;  /* 0xbf800000160c6808 */ /* 0x000fe20002000000 */
[----:B------:R-:W-:Y:S01]  /*11b0*/  FFMA.FTZ R20, R20, R23, R25 ;  /* 0x0000001714147223 */ /* 0x000fe20000010019 */
[----:B------:R-:W-:Y:S01]  /*11c0*/  FSETP.NEU.AND P4, PT, R6, RZ, PT ;  /* 0x000000ff0600720b */ /* 0x000fe20003f8d000 */
[----:B------:R-:W1:Y:S01]  /*11d0*/  LDC.64 R2, c[0x0][0x210] ;  /* 0x00008400ff027b82 */ /* 0x000e620000000a00 */
[----:B------:R-:W-:Y:S01]  /*11e0*/  FFMA.FTZ R24, R19, R24, 0.49999994039535522461 ;  /* 0x3efffffe13187423 */ /* 0x000fe20000010018 */
[----:B------:R-:W-:Y:S01]  /*11f0*/  FSEL R17, R17, 127, P1 ;  /* 0x42fe000011117808 */ /* 0x000fe20000800000 */
[----:B------:R-:W-:Y:S01]  /*1200*/  @!P1 FADD R26, R26, R26 ;  /* 0x0000001a1a1a9221 */ /* 0x000fe20000000000 */
[----:B------:R-:W-:Y:S01]  /*1210*/  FSETP.NEU.AND P1, PT, R14, RZ, PT ;  /* 0x000000ff0e00720b */ /* 0x000fe20003f2d000 */
[----:B------:R-:W-:Y:S01]  /*1220*/  @!P3 FADD R20, R20, R20 ;  /* 0x000000141414b221 */ /* 0x000fe20000000000 */
[----:B------:R-:W-:Y:S01]  /*1230*/  FMUL R24, R19, R24 ;  /* 0x0000001813187220 */ /* 0x000fe20000400000 */
[----:B------:R-:W-:Y:S01]  /*1240*/  FSETP.GT.AND P6, PT, R17, 128, PT ;  /* 0x430000001100780b */ /* 0x000fe20003fc4000 */
[----:B0-----:R-:W-:-:S02]  /*1250*/  FADD R22, R21, -1 ;  /* 0xbf80000015167421 */ /* 0x001fc40000000000 */
[----:B------:R-:W-:Y:S01]  /*1260*/  FFMA.FTZ R24, R19, R24, R19 ;  /* 0x0000001813187223 */ /* 0x000fe20000010013 */
[----:B------:R-:W-:Y:S01]  /*1270*/  FSEL R20, R20, +INF , !P2 ;  /* 0x7f80000014147808 */ /* 0x000fe20005000000 */
[----:B------:R-:W-:Y:S01]  /*1280*/  FADD R19, R6, R6 ;  /* 0x0000000606137221 */ /* 0x000fe20000000000 */
[----:B------:R-:W-:Y:S01]  /*1290*/  FSEL R26, R26, +INF , !P6 ;  /* 0x7f8000001a1a7808 */ /* 0x000fe20007000000 */
[----:B------:R-:W-:Y:S01]  /*12a0*/  FFMA.FTZ R21, R21, R24, R22 ;  /* 0x0000001815157223 */ /* 0x000fe20000010016 */
[----:B------:R-:W-:Y:S02]  /*12b0*/  FSETP.GEU.AND P3, PT, R17, -25, PT ;  /* 0xc1c800001100780b */ /* 0x000fe40003f6e000 */
[----:B------:R-:W-:Y:S02]  /*12c0*/  @P4 FSEL R19, R20, -1, P0 ;  /* 0xbf80000014134808 */ /* 0x000fe40000000000 */
[----:B------:R-:W-:Y:S01]  /*12d0*/  FSETP.NEU.AND P0, PT, R7, RZ, PT ;  /* 0x000000ff0700720b */ /* 0x000fe20003f0d000 */
[----:B------:R-:W-:Y:S01]  /*12e0*/  FADD R17, R14, R14 ;  /* 0x0000000e0e117221 */ /* 0x000fe20000000000 */
[----:B------:R-:W-:Y:S01]  /*12f0*/  @P1 FSEL R17, R26, -1, P3 ;  /* 0xbf8000001a111808 */ /* 0x000fe20001800000 */
[----:B------:R-:W-:Y:S01]  /*1300*/  @!P5 FADD R21, R21, R21 ;  /* 0x000000151515d221 */ /* 0x000fe20000000000 */
[----:B------:R-:W-:-:S02]  /*1310*/  FSETP.GT.AND P2, PT, R18, 128, PT ;  /* 0x430000001200780b */ /* 0x000fc40003f44000 */
[----:B------:R-:W-:Y:S02]  /*1320*/  FSETP.GT.AND P1, PT, R4, RZ, PT ;  /* 0x000000ff0400720b */ /* 0x000fe40003f24000 */
[----:B------:R-:W-:Y:S02]  /*1330*/  FSETP.GEU.AND P6, PT, R18, -25, PT ;  /* 0xc1c800001200780b */ /* 0x000fe40003fce000 */
[----:B------:R-:W-:Y:S02]  /*1340*/  FSEL R4, R4, R13, P1 ;  /* 0x0000000d04047208 */ /* 0x000fe40000800000 */
[----:B------:R-:W-:Y:S02]  /*1350*/  FSEL R21, R21, +INF , !P2 ;  /* 0x7f80000015157808 */ /* 0x000fe40005000000 */
[----:B------:R-:W-:Y:S02]  /*1360*/  FSETP.GT.AND P3, PT, R5, RZ, PT ;  /* 0x000000ff0500720b */ /* 0x000fe40003f64000 */
[----:B------:R-:W-:-:S02]  /*1370*/  FSETP.GT.AND P1, PT, R6, RZ, PT ;  /* 0x000000ff0600720b */ /* 0x000fc40003f24000 */
[----:B------:R-:W-:Y:S01]  /*1380*/  FSETP.GT.AND P2, PT, R10, RZ, PT ;  /* 0x000000ff0a00720b */ /* 0x000fe20003f44000 */
[----:B-1----:R-:W-:Y:S01]  /*1390*/  IMAD.WIDE R2, R0, 0x4, R2 ;  /* 0x0000000400027825 */ /* 0x002fe200078e0202 */
[----:B------:R-:W-:-:S03]  /*13a0*/  FSEL R0, R21, -1, P6 ;  /* 0xbf80000015007808 */ /* 0x000fc60003000000 */
[----:B------:R-:W-:Y:S01]  /*13b0*/  @!P0 FADD R0, R7, R7 ;  /* 0x0000000707008221 */ /* 0x000fe20000000000 */
[----:B------:R-:W-:Y:S02]  /*13c0*/  FSEL R5, R5, R12, P3 ;  /* 0x0000000c05057208 */ /* 0x000fe40001800000 */
[----:B------:R-:W-:Y:S02]  /*13d0*/  FSEL R6, R6, R19, P1 ;  /* 0x0000001306067208 */ /* 0x000fe40000800000 */
[----:B------:R-:W-:Y:S02]  /*13e0*/  FSEL R10, R10, R11, P2 ;  /* 0x0000000b0a0a7208 */ /* 0x000fe40001000000 */
[----:B------:R-:W-:Y:S02]  /*13f0*/  FSETP.GT.AND P2, PT, R9, RZ, PT ;  /* 0x000000ff0900720b */ /* 0x000fe40003f44000 */
[----:B------:R-:W-:Y:S02]  /*1400*/  FSETP.GT.AND P3, PT, R8, RZ, PT ;  /* 0x000000ff0800720b */ /* 0x000fe40003f64000 */
[----:B------:R-:W-:-:S02]  /*1410*/  FSETP.GT.AND P1, PT, R14, RZ, PT ;  /* 0x000000ff0e00720b */ /* 0x000fc40003f24000 */
[----:B------:R-:W-:Y:S02]  /*1420*/  FSETP.GT.AND P0, PT, R7, RZ, PT ;  /* 0x000000ff0700720b */ /* 0x000fe40003f04000 */
[----:B------:R-:W-:Y:S02]  /*1430*/  FSEL R9, R9, R16, P2 ;  /* 0x0000001009097208 */ /* 0x000fe40001000000 */
[----:B------:R-:W-:Y:S02]  /*1440*/  FSEL R8, R8, R15, P3 ;  /* 0x0000000f08087208 */ /* 0x000fe40001800000 */
[----:B------:R-:W-:Y:S02]  /*1450*/  FSEL R11, R14, R17, P1 ;  /* 0x000000110e0b7208 */ /* 0x000fe40000800000 */
[----:B------:R-:W-:-:S03]  /*1460*/  FSEL R7, R7, R0, P0 ;  /* 0x0000000007077208 */ /* 0x000fc60000000000 */
[----:B------:R-:W-:Y:S04]  /*1470*/  STG.E.128 desc[UR4][R2.64], R8 ;  /* 0x0000000802007986 */ /* 0x000fe8000c101d04 */
[----:B------:R-:W-:Y:S01]  /*1480*/  STG.E.128 desc[UR4][R2.64+0x800], R4 ;  /* 0x0008000402007986 */ /* 0x000fe2000c101d04 */
[----:B------:R-:W-:Y:S05]  /*1490*/  EXIT ;  /* 0x000000000000794d */ /* 0x000fea0003800000 */
.L_x_0:
[----:B------:R-:W-:-:S00]  /*14a0*/  BRA `(.L_x_0) ;  /* 0xfffffffc00fc7947 */ /* 0x000fc0000383ffff */
[----:B------:R-:W-:-:S00]  /*14b0*/  NOP ;  /* 0x0000000000007918 */ /* 0x000fc00000000000 */
        /* <DEDUP_REMOVED lines=12> */
.L_x_1:


//--------------------- .nv.global.init           --------------------------
	.section	.nv.global.init,"aw",@progbits
.nv.global.init:
	.type		_$_str,@object
	.size		_$_str,(_$_str_$_2 - _$_str)
_$_str:
        /*0000*/ 	.byte	0x5f, 0x5f, 0x43, 0x55, 0x44, 0x41, 0x5f, 0x46, 0x54, 0x5a, 0x00
	.type		_$_str_$_2,@object
	.size		_$_str_$_2,(.L_1 - _$_str_$_2)
_$_str_$_2:
        /*000b*/ 	.byte	0x5f, 0x5f, 0x43, 0x55, 0x44, 0x41, 0x5f, 0x50, 0x52, 0x45, 0x43, 0x5f, 0x53, 0x51, 0x52, 0x54
        /*001b*/ 	.byte	0x00
.L_1:


//--------------------- .nv.constant0.triton_poi_fused__native_batch_norm_legit_no_training_clone_elu_5 --------------------------
	.section	.nv.constant0.triton_poi_fused__native_batch_norm_legit_no_training_clone_elu_5,"a",@progbits
	.sectionflags	@""
	.align	4
.nv.constant0.triton_poi_fused__native_batch_norm_legit_no_training_clone_elu_5:
	.zero		580
